//
// Generated by NVIDIA NVVM Compiler
//
// Compiler Build ID: CL-36424714
// Cuda compilation tools, release 13.0, V13.0.88
// Based on NVVM 20.0.0
//

.version 9.0
.target sm_100
.address_size 64

	// .globl	_Z16vectorAddRuntimePKfS0_Pfj

.visible .entry _Z16vectorAddRuntimePKfS0_Pfj(
	.param .u64 .ptr .align 1 _Z16vectorAddRuntimePKfS0_Pfj_param_0,
	.param .u64 .ptr .align 1 _Z16vectorAddRuntimePKfS0_Pfj_param_1,
	.param .u64 .ptr .align 1 _Z16vectorAddRuntimePKfS0_Pfj_param_2,
	.param .u32 _Z16vectorAddRuntimePKfS0_Pfj_param_3
)
{
	.reg .pred 	%p<2>;
	.reg .b32 	%r<6>;
	.reg .b32 	%f<4>;
	.reg .b64 	%rd<11>;

	ld.param.u64 	%rd1, [_Z16vectorAddRuntimePKfS0_Pfj_param_0];
	ld.param.u64 	%rd2, [_Z16vectorAddRuntimePKfS0_Pfj_param_1];
	ld.param.u64 	%rd3, [_Z16vectorAddRuntimePKfS0_Pfj_param_2];
	ld.param.u32 	%r2, [_Z16vectorAddRuntimePKfS0_Pfj_param_3];
	mov.u32 	%r3, %ctaid.x;
	mov.u32 	%r4, %ntid.x;
	mov.u32 	%r5, %tid.x;
	mad.lo.s32 	%r1, %r3, %r4, %r5;
	setp.ge.u32 	%p1, %r1, %r2;
	@%p1 bra 	$L__BB0_2;
	cvta.to.global.u64 	%rd4, %rd1;
	cvta.to.global.u64 	%rd5, %rd2;
	cvta.to.global.u64 	%rd6, %rd3;
	mul.wide.u32 	%rd7, %r1, 4;
	add.s64 	%rd8, %rd4, %rd7;
	ld.global.f32 	%f1, [%rd8];
	add.s64 	%rd9, %rd5, %rd7;
	ld.global.f32 	%f2, [%rd9];
	add.f32 	%f3, %f1, %f2;
	add.s64 	%rd10, %rd6, %rd7;
	st.global.f32 	[%rd10], %f3;
$L__BB0_2:
	ret;

}


// ===== COMPILED SASS (sm_100) =====

	.target	sm_100

	.elftype	@"ET_EXEC"


//--------------------- .note.nv.tkinfo           --------------------------
	.section	.note.nv.tkinfo,"",@"SHT_NOTE"
	.sectionflags	@"SHF_NOTE_NV_TKINFO"
	.tkinfo
        /*0018*/ 	.word	0x00000002
        /*0030*/ 	.string	""
        /*0030*/ 	.string	"ptxas"
        /*0030*/ 	.string	"Cuda compilation tools, release 13.0, V13.0.88"
        /*0030*/ 	.string	"Build cuda_13.0.r13.0/compiler.36424714_0"
        /*0030*/ 	.string	"-arch sm_100 -m 64 "



//--------------------- .note.nv.cuinfo           --------------------------
	.section	.note.nv.cuinfo,"",@"SHT_NOTE"
	.sectionflags	@"SHF_NOTE_NV_CUINFO"
        /*0018*/ 	.short	0x0002
        /*001a*/ 	.short	0x0064
        /*001c*/ 	.short	0x0082
	.zero		2


//--------------------- .nv.info                  --------------------------
	.section	.nv.info,"",@"SHT_CUDA_INFO"
	.align	4


	//----- nvinfo : EIATTR_REGCOUNT
	.align		4
        /*0000*/ 	.byte	0x04, 0x2f
        /*0002*/ 	.short	(.L_1 - .L_0)
	.align		4
.L_0:
        /*0004*/ 	.word	index@(_Z16vectorAddRuntimePKfS0_Pfj)
        /*0008*/ 	.word	0x0000000c


	//----- nvinfo : EIATTR_FRAME_SIZE
	.align		4
.L_1:
        /*000c*/ 	.byte	0x04, 0x11
        /*000e*/ 	.short	(.L_3 - .L_2)
	.align		4
.L_2:
        /*0010*/ 	.word	index@(_Z16vectorAddRuntimePKfS0_Pfj)
        /*0014*/ 	.word	0x00000000


	//----- nvinfo : EIATTR_MIN_STACK_SIZE
	.align		4
.L_3:
        /*0018*/ 	.byte	0x04, 0x12
        /*001a*/ 	.short	(.L_5 - .L_4)
	.align		4
.L_4:
        /*001c*/ 	.word	index@(_Z16vectorAddRuntimePKfS0_Pfj)
        /*0020*/ 	.word	0x00000000
.L_5:


//--------------------- .nv.compat                --------------------------
	.section	.nv.compat,"",@"SHT_CUDA_COMPAT_INFO"
	.align	4
        /*0000*/ 	.byte	0x02, 0x09, 0x00, 0x00, 0x02, 0x02, 0x01, 0x00, 0x02, 0x05, 0x05, 0x00, 0x03, 0x07, 0x01, 0x01
        /*0010*/ 	.byte	0x02, 0x03, 0x00, 0x00, 0x02, 0x06, 0x01, 0x00, 0x04, 0x0b, 0x08, 0x00, 0x09, 0x00, 0x00, 0x00
        /*0020*/ 	.byte	0x00, 0x00, 0x00, 0x00


//--------------------- .nv.info._Z16vectorAddRuntimePKfS0_Pfj --------------------------
	.section	.nv.info._Z16vectorAddRuntimePKfS0_Pfj,"",@"SHT_CUDA_INFO"
	.sectionflags	@""
	.align	4


	//----- nvinfo : EIATTR_CUDA_API_VERSION
	.align		4
        /*0000*/ 	.byte	0x04, 0x37
        /*0002*/ 	.short	(.L_7 - .L_6)
.L_6:
        /*0004*/ 	.word	0x00000082


	//----- nvinfo : EIATTR_KPARAM_INFO
	.align		4
.L_7:
        /*0008*/ 	.byte	0x04, 0x17
        /*000a*/ 	.short	(.L_9 - .L_8)
.L_8:
        /*000c*/ 	.word	0x00000000
        /*0010*/ 	.short	0x0003
        /*0012*/ 	.short	0x0018
        /*0014*/ 	.byte	0x00, 0xf0, 0x11, 0x00


	//----- nvinfo : EIATTR_KPARAM_INFO
	.align		4
.L_9:
        /*0018*/ 	.byte	0x04, 0x17
        /*001a*/ 	.short	(.L_11 - .L_10)
.L_10:
        /*001c*/ 	.word	0x00000000
        /*0020*/ 	.short	0x0002
        /*0022*/ 	.short	0x0010
        /*0024*/ 	.byte	0x00, 0xf5, 0x21, 0x00


	//----- nvinfo : EIATTR_KPARAM_INFO
	.align		4
.L_11:
        /*0028*/ 	.byte	0x04, 0x17
        /*002a*/ 	.short	(.L_13 - .L_12)
.L_12:
        /*002c*/ 	.word	0x00000000
        /*0030*/ 	.short	0x0001
        /*0032*/ 	.short	0x0008
        /*0034*/ 	.byte	0x00, 0xf5, 0x21, 0x00


	//----- nvinfo : EIATTR_KPARAM_INFO
	.align		4
.L_13:
        /*0038*/ 	.byte	0x04, 0x17
        /*003a*/ 	.short	(.L_15 - .L_14)
.L_14:
        /*003c*/ 	.word	0x00000000
        /*0040*/ 	.short	0x0000
        /*0042*/ 	.short	0x0000
        /*0044*/ 	.byte	0x00, 0xf5, 0x21, 0x00


	//----- nvinfo : EIATTR_SPARSE_MMA_MASK
	.align		4
.L_15:
        /*0048*/ 	.byte	0x03, 0x50
        /*004a*/ 	.short	0x0000


	//----- nvinfo : EIATTR_MAXREG_COUNT
	.align		4
        /*004c*/ 	.byte	0x03, 0x1b
        /*004e*/ 	.short	0x00ff


	//----- nvinfo : EIATTR_MERCURY_ISA_VERSION
	.align		4
        /*0050*/ 	.byte	0x03, 0x5f
        /*0052*/ 	.short	0x0101


	//----- nvinfo : EIATTR_VRC_CTA_INIT_COUNT
	.align		4
        /*0054*/ 	.byte	0x02, 0x4a
	.zero		1
	.zero		1


	//----- nvinfo : EIATTR_EXIT_INSTR_OFFSETS
	.align		4
        /*0058*/ 	.byte	0x04, 0x1c
        /*005a*/ 	.short	(.L_17 - .L_16)


	//   ....[0]....
.L_16:
        /*005c*/ 	.word	0x00000070


	//   ....[1]....
        /*0060*/ 	.word	0x00000130


	//----- nvinfo : EIATTR_CBANK_PARAM_SIZE
	.align		4
.L_17:
        /*0064*/ 	.byte	0x03, 0x19
        /*0066*/ 	.short	0x001c


	//----- nvinfo : EIATTR_PARAM_CBANK
	.align		4
        /*0068*/ 	.byte	0x04, 0x0a
        /*006a*/ 	.short	(.L_19 - .L_18)
	.align		4
.L_18:
        /*006c*/ 	.word	index@(.nv.constant0._Z16vectorAddRuntimePKfS0_Pfj)
        /*0070*/ 	.short	0x0380
        /*0072*/ 	.short	0x001c


	//----- nvinfo : EIATTR_SW_WAR
	.align		4
.L_19:
        /*0074*/ 	.byte	0x04, 0x36
        /*0076*/ 	.short	(.L_21 - .L_20)
.L_20:
        /*0078*/ 	.word	0x00000008
.L_21:


//--------------------- .nv.callgraph             --------------------------
	.section	.nv.callgraph,"",@"SHT_CUDA_CALLGRAPH"
	.align	4
	.sectionentsize	8
	.align		4
        /*0000*/ 	.word	0x00000000
	.align		4
        /*0004*/ 	.word	0xffffffff
	.align		4
        /*0008*/ 	.word	0x00000000
	.align		4
        /*000c*/ 	.word	0xfffffffe
	.align		4
        /*0010*/ 	.word	0x00000000
	.align		4
        /*0014*/ 	.word	0xfffffffd
	.align		4
        /*0018*/ 	.word	0x00000000
	.align		4
        /*001c*/ 	.word	0xfffffffc


//--------------------- .text._Z16vectorAddRuntimePKfS0_Pfj --------------------------
	.section	.text._Z16vectorAddRuntimePKfS0_Pfj,"ax",@progbits
	.align	128
        .global         _Z16vectorAddRuntimePKfS0_Pfj
        .type           _Z16vectorAddRuntimePKfS0_Pfj,@function
        .size           _Z16vectorAddRuntimePKfS0_Pfj,(.L_x_1 - _Z16vectorAddRuntimePKfS0_Pfj)
        .other          _Z16vectorAddRuntimePKfS0_Pfj,@"STO_CUDA_ENTRY STV_DEFAULT"
_Z16vectorAddRuntimePKfS0_Pfj:
.text._Z16vectorAddRuntimePKfS0_Pfj:
[----:B------:R-:W-:Y:S01]  /*0000*/  LDC R1, c[0x0][0x37c] ;  /* 0x0000df00ff017b82 */ /* 0x000fe20000000800 */
[----:B------:R-:W0:Y:S07]  /*0010*/  S2R R0, SR_TID.X ;  /* 0x0000000000007919 */ /* 0x000e2e0000002100 */
[----:B------:R-:W0:Y:S01]  /*0020*/  S2UR UR4, SR_CTAID.X ;  /* 0x00000000000479c3 */ /* 0x000e220000002500 */
[----:B------:R-:W1:Y:S07]  /*0030*/  LDCU UR5, c[0x0][0x398] ;  /* 0x00007300ff0577ac */ /* 0x000e6e0008000800 */
[----:B------:R-:W0:Y:S02]  /*0040*/  LDC R9, c[0x0][0x360] ;  /* 0x0000d800ff097b82 */ /* 0x000e240000000800 */
[----:B0-----:R-:W-:-:S05]  /*0050*/  IMAD R9, R9, UR4, R0 ;  /* 0x0000000409097c24 */ /* 0x001fca000f8e0200 */
[----:B-1----:R-:W-:-:S13]  /*0060*/  ISETP.GE.U32.AND P0, PT, R9, UR5, PT ;  /* 0x0000000509007c0c */ /* 0x002fda000bf06070 */
[----:B------:R-:W-:Y:S05]  /*0070*/  @P0 EXIT ;  /* 0x000000000000094d */ /* 0x000fea0003800000 */
[----:B------:R-:W0:Y:S01]  /*0080*/  LDC.64 R2, c[0x0][0x380] ;  /* 0x0000e000ff027b82 */ /* 0x000e220000000a00 */
[----:B------:R-:W1:Y:S07]  /*0090*/  LDCU.64 UR4, c[0x0][0x358] ;  /* 0x00006b00ff0477ac */ /* 0x000e6e0008000a00 */
[----:B------:R-:W2:Y:S08]  /*00a0*/  LDC.64 R4, c[0x0][0x388] ;  /* 0x0000e200ff047b82 */ /* 0x000eb00000000a00 */
[----:B------:R-:W3:Y:S01]  /*00b0*/  LDC.64 R6, c[0x0][0x390] ;  /* 0x0000e400ff067b82 */ /* 0x000ee20000000a00 */
[----:B0-----:R-:W-:-:S06]  /*00c0*/  IMAD.WIDE.U32 R2, R9, 0x4, R2 ;  /* 0x0000000409027825 */ /* 0x001fcc00078e0002 */
[----:B-1----:R-:W4:Y:S01]  /*00d0*/  LDG.E R2, desc[UR4][R2.64] ;  /* 0x0000000402027981 */ /* 0x002f22000c1e1900 */
[----:B--2---:R-:W-:-:S06]  /*00e0*/  IMAD.WIDE.U32 R4, R9, 0x4, R4 ;  /* 0x0000000409047825 */ /* 0x004fcc00078e0004 */
[----:B------:R-:W4:Y:S01]  /*00f0*/  LDG.E R5, desc[UR4][R4.64] ;  /* 0x0000000404057981 */ /* 0x000f22000c1e1900 */
[----:B---3--:R-:W-:-:S04]  /*0100*/  IMAD.WIDE.U32 R6, R9, 0x4, R6 ;  /* 0x0000000409067825 */ /* 0x008fc800078e0006 */
[----:B----4-:R-:W-:-:S05]  /*0110*/  FADD R9, R2, R5 ;  /* 0x0000000502097221 */ /* 0x010fca0000000000 */
[----:B------:R-:W-:Y:S01]  /*0120*/  STG.E desc[UR4][R6.64], R9 ;  /* 0x0000000906007986 */ /* 0x000fe2000c101904 */
[----:B------:R-:W-:Y:S05]  /*0130*/  EXIT ;  /* 0x000000000000794d */ /* 0x000fea0003800000 */
.L_x_0:
[----:B------:R-:W-:-:S00]  /*0140*/  BRA `(.L_x_0) ;  /* 0xfffffffc00fc7947 */ /* 0x000fc0000383ffff */
[----:B------:R-:W-:-:S00]  /*0150*/  NOP ;  /* 0x0000000000007918 */ /* 0x000fc00000000000 */
        /* <DEDUP_REMOVED lines=10> */
.L_x_1:


//--------------------- .nv.shared.reserved.0     --------------------------
	.section	.nv.shared.reserved.0,"aw",@nobits
	.weak		__nv_reservedSMEM_offset_0_alias
	.size		__nv_reservedSMEM_offset_0_alias, 0, 64
	.other		__nv_reservedSMEM_offset_0_alias,@"STO_CUDA_RESERVED_SHARED STV_DEFAULT"
__nv_reservedSMEM_offset_0_alias:
	.zero		0
	.zero		64


//--------------------- .nv.constant0._Z16vectorAddRuntimePKfS0_Pfj --------------------------
	.section	.nv.constant0._Z16vectorAddRuntimePKfS0_Pfj,"a",@progbits
	.sectionflags	@""
	.align	4
.nv.constant0._Z16vectorAddRuntimePKfS0_Pfj:
	.zero		924


//--------------------- SYMBOLS --------------------------

	.type		.nv.reservedSmem.offset0,@object
	.size		.nv.reservedSmem.offset0,0x4
